//
// Generated by NVIDIA NVVM Compiler
//
// Compiler Build ID: CL-36424714
// Cuda compilation tools, release 13.0, V13.0.88
// Based on NVVM 20.0.0
//

.version 9.0
.target sm_100
.address_size 64

	// .globl	softmax_kernel

.visible .entry softmax_kernel(
	.param .u64 .ptr .align 1 softmax_kernel_param_0,
	.param .u64 .ptr .align 1 softmax_kernel_param_1
)
.maxntid 2
{
	.reg .pred 	%p<33>;
	.reg .b32 	%r<23>;
	.reg .b32 	%f<237>;
	.reg .b64 	%rd<19>;

	ld.param.u64 	%rd8, [softmax_kernel_param_0];
	ld.param.u64 	%rd9, [softmax_kernel_param_1];
	cvta.to.global.u64 	%rd1, %rd9;
	cvta.to.global.u64 	%rd10, %rd8;
	mov.u32 	%r5, %tid.x;
	shl.b32 	%r1, %r5, 5;
	mul.wide.u32 	%rd11, %r1, 4;
	add.s64 	%rd12, %rd10, %rd11;
	ld.global.nc.f32 	%f5, [%rd12];
	ld.global.nc.f32 	%f6, [%rd12+4];
	setp.gt.f32 	%p1, %f6, %f5;
	selp.f32 	%f7, %f6, %f5, %p1;
	ld.global.nc.f32 	%f8, [%rd12+8];
	setp.gt.f32 	%p2, %f8, %f7;
	selp.f32 	%f9, %f8, %f7, %p2;
	ld.global.nc.f32 	%f10, [%rd12+12];
	setp.gt.f32 	%p3, %f10, %f9;
	selp.f32 	%f11, %f10, %f9, %p3;
	ld.global.nc.f32 	%f12, [%rd12+16];
	setp.gt.f32 	%p4, %f12, %f11;
	selp.f32 	%f13, %f12, %f11, %p4;
	ld.global.nc.f32 	%f14, [%rd12+20];
	setp.gt.f32 	%p5, %f14, %f13;
	selp.f32 	%f15, %f14, %f13, %p5;
	ld.global.nc.f32 	%f16, [%rd12+24];
	setp.gt.f32 	%p6, %f16, %f15;
	selp.f32 	%f17, %f16, %f15, %p6;
	ld.global.nc.f32 	%f18, [%rd12+28];
	setp.gt.f32 	%p7, %f18, %f17;
	selp.f32 	%f19, %f18, %f17, %p7;
	ld.global.nc.f32 	%f20, [%rd12+32];
	setp.gt.f32 	%p8, %f20, %f19;
	selp.f32 	%f21, %f20, %f19, %p8;
	ld.global.nc.f32 	%f22, [%rd12+36];
	setp.gt.f32 	%p9, %f22, %f21;
	selp.f32 	%f23, %f22, %f21, %p9;
	ld.global.nc.f32 	%f24, [%rd12+40];
	setp.gt.f32 	%p10, %f24, %f23;
	selp.f32 	%f25, %f24, %f23, %p10;
	ld.global.nc.f32 	%f26, [%rd12+44];
	setp.gt.f32 	%p11, %f26, %f25;
	selp.f32 	%f27, %f26, %f25, %p11;
	ld.global.nc.f32 	%f28, [%rd12+48];
	setp.gt.f32 	%p12, %f28, %f27;
	selp.f32 	%f29, %f28, %f27, %p12;
	ld.global.nc.f32 	%f30, [%rd12+52];
	setp.gt.f32 	%p13, %f30, %f29;
	selp.f32 	%f31, %f30, %f29, %p13;
	ld.global.nc.f32 	%f32, [%rd12+56];
	setp.gt.f32 	%p14, %f32, %f31;
	selp.f32 	%f33, %f32, %f31, %p14;
	ld.global.nc.f32 	%f34, [%rd12+60];
	setp.gt.f32 	%p15, %f34, %f33;
	selp.f32 	%f35, %f34, %f33, %p15;
	ld.global.nc.f32 	%f36, [%rd12+64];
	setp.gt.f32 	%p16, %f36, %f35;
	selp.f32 	%f37, %f36, %f35, %p16;
	ld.global.nc.f32 	%f38, [%rd12+68];
	setp.gt.f32 	%p17, %f38, %f37;
	selp.f32 	%f39, %f38, %f37, %p17;
	ld.global.nc.f32 	%f40, [%rd12+72];
	setp.gt.f32 	%p18, %f40, %f39;
	selp.f32 	%f41, %f40, %f39, %p18;
	ld.global.nc.f32 	%f42, [%rd12+76];
	setp.gt.f32 	%p19, %f42, %f41;
	selp.f32 	%f43, %f42, %f41, %p19;
	ld.global.nc.f32 	%f44, [%rd12+80];
	setp.gt.f32 	%p20, %f44, %f43;
	selp.f32 	%f45, %f44, %f43, %p20;
	ld.global.nc.f32 	%f46, [%rd12+84];
	setp.gt.f32 	%p21, %f46, %f45;
	selp.f32 	%f47, %f46, %f45, %p21;
	ld.global.nc.f32 	%f48, [%rd12+88];
	setp.gt.f32 	%p22, %f48, %f47;
	selp.f32 	%f49, %f48, %f47, %p22;
	ld.global.nc.f32 	%f50, [%rd12+92];
	setp.gt.f32 	%p23, %f50, %f49;
	selp.f32 	%f51, %f50, %f49, %p23;
	ld.global.nc.f32 	%f52, [%rd12+96];
	setp.gt.f32 	%p24, %f52, %f51;
	selp.f32 	%f53, %f52, %f51, %p24;
	ld.global.nc.f32 	%f54, [%rd12+100];
	setp.gt.f32 	%p25, %f54, %f53;
	selp.f32 	%f55, %f54, %f53, %p25;
	ld.global.nc.f32 	%f56, [%rd12+104];
	setp.gt.f32 	%p26, %f56, %f55;
	selp.f32 	%f57, %f56, %f55, %p26;
	ld.global.nc.f32 	%f58, [%rd12+108];
	setp.gt.f32 	%p27, %f58, %f57;
	selp.f32 	%f59, %f58, %f57, %p27;
	ld.global.nc.f32 	%f60, [%rd12+112];
	setp.gt.f32 	%p28, %f60, %f59;
	selp.f32 	%f61, %f60, %f59, %p28;
	ld.global.nc.f32 	%f62, [%rd12+116];
	setp.gt.f32 	%p29, %f62, %f61;
	selp.f32 	%f63, %f62, %f61, %p29;
	ld.global.nc.f32 	%f64, [%rd12+120];
	setp.gt.f32 	%p30, %f64, %f63;
	selp.f32 	%f65, %f64, %f63, %p30;
	ld.global.nc.f32 	%f66, [%rd12+124];
	setp.gt.f32 	%p31, %f66, %f65;
	selp.f32 	%f1, %f66, %f65, %p31;
	mul.wide.u32 	%rd13, %r5, 128;
	or.b64  	%rd14, %rd13, 16;
	add.s64 	%rd18, %rd1, %rd14;
	add.s64 	%rd17, %rd10, %rd14;
	mov.f32 	%f236, 0f00000000;
	mov.b32 	%r22, 0;
$L__BB0_1:
	ld.global.nc.f32 	%f67, [%rd17+-16];
	sub.f32 	%f68, %f67, %f1;
	fma.rn.f32 	%f69, %f68, 0f3BBB989D, 0f3F000000;
	cvt.sat.f32.f32 	%f70, %f69;
	mov.f32 	%f71, 0f4B400001;
	mov.f32 	%f72, 0f437C0000;
	fma.rm.f32 	%f73, %f70, %f72, %f71;
	add.f32 	%f74, %f73, 0fCB40007F;
	neg.f32 	%f75, %f74;
	fma.rn.f32 	%f76, %f68, 0f3FB8AA3B, %f75;
	fma.rn.f32 	%f77, %f68, 0f32A57060, %f76;
	mov.b32 	%r6, %f73;
	shl.b32 	%r7, %r6, 23;
	mov.b32 	%f78, %r7;
	ex2.approx.ftz.f32 	%f79, %f77;
	mul.f32 	%f80, %f79, %f78;
	st.global.f32 	[%rd18+-16], %f80;
	add.f32 	%f81, %f236, %f80;
	ld.global.nc.f32 	%f82, [%rd17+-12];
	sub.f32 	%f83, %f82, %f1;
	fma.rn.f32 	%f84, %f83, 0f3BBB989D, 0f3F000000;
	cvt.sat.f32.f32 	%f85, %f84;
	fma.rm.f32 	%f86, %f85, %f72, %f71;
	add.f32 	%f87, %f86, 0fCB40007F;
	neg.f32 	%f88, %f87;
	fma.rn.f32 	%f89, %f83, 0f3FB8AA3B, %f88;
	fma.rn.f32 	%f90, %f83, 0f32A57060, %f89;
	mov.b32 	%r8, %f86;
	shl.b32 	%r9, %r8, 23;
	mov.b32 	%f91, %r9;
	ex2.approx.ftz.f32 	%f92, %f90;
	mul.f32 	%f93, %f92, %f91;
	st.global.f32 	[%rd18+-12], %f93;
	add.f32 	%f94, %f81, %f93;
	ld.global.nc.f32 	%f95, [%rd17+-8];
	sub.f32 	%f96, %f95, %f1;
	fma.rn.f32 	%f97, %f96, 0f3BBB989D, 0f3F000000;
	cvt.sat.f32.f32 	%f98, %f97;
	fma.rm.f32 	%f99, %f98, %f72, %f71;
	add.f32 	%f100, %f99, 0fCB40007F;
	neg.f32 	%f101, %f100;
	fma.rn.f32 	%f102, %f96, 0f3FB8AA3B, %f101;
	fma.rn.f32 	%f103, %f96, 0f32A57060, %f102;
	mov.b32 	%r10, %f99;
	shl.b32 	%r11, %r10, 23;
	mov.b32 	%f104, %r11;
	ex2.approx.ftz.f32 	%f105, %f103;
	mul.f32 	%f106, %f105, %f104;
	st.global.f32 	[%rd18+-8], %f106;
	add.f32 	%f107, %f94, %f106;
	ld.global.nc.f32 	%f108, [%rd17+-4];
	sub.f32 	%f109, %f108, %f1;
	fma.rn.f32 	%f110, %f109, 0f3BBB989D, 0f3F000000;
	cvt.sat.f32.f32 	%f111, %f110;
	fma.rm.f32 	%f112, %f111, %f72, %f71;
	add.f32 	%f113, %f112, 0fCB40007F;
	neg.f32 	%f114, %f113;
	fma.rn.f32 	%f115, %f109, 0f3FB8AA3B, %f114;
	fma.rn.f32 	%f116, %f109, 0f32A57060, %f115;
	mov.b32 	%r12, %f112;
	shl.b32 	%r13, %r12, 23;
	mov.b32 	%f117, %r13;
	ex2.approx.ftz.f32 	%f118, %f116;
	mul.f32 	%f119, %f118, %f117;
	st.global.f32 	[%rd18+-4], %f119;
	add.f32 	%f120, %f107, %f119;
	ld.global.nc.f32 	%f121, [%rd17];
	sub.f32 	%f122, %f121, %f1;
	fma.rn.f32 	%f123, %f122, 0f3BBB989D, 0f3F000000;
	cvt.sat.f32.f32 	%f124, %f123;
	fma.rm.f32 	%f125, %f124, %f72, %f71;
	add.f32 	%f126, %f125, 0fCB40007F;
	neg.f32 	%f127, %f126;
	fma.rn.f32 	%f128, %f122, 0f3FB8AA3B, %f127;
	fma.rn.f32 	%f129, %f122, 0f32A57060, %f128;
	mov.b32 	%r14, %f125;
	shl.b32 	%r15, %r14, 23;
	mov.b32 	%f130, %r15;
	ex2.approx.ftz.f32 	%f131, %f129;
	mul.f32 	%f132, %f131, %f130;
	st.global.f32 	[%rd18], %f132;
	add.f32 	%f133, %f120, %f132;
	ld.global.nc.f32 	%f134, [%rd17+4];
	sub.f32 	%f135, %f134, %f1;
	fma.rn.f32 	%f136, %f135, 0f3BBB989D, 0f3F000000;
	cvt.sat.f32.f32 	%f137, %f136;
	fma.rm.f32 	%f138, %f137, %f72, %f71;
	add.f32 	%f139, %f138, 0fCB40007F;
	neg.f32 	%f140, %f139;
	fma.rn.f32 	%f141, %f135, 0f3FB8AA3B, %f140;
	fma.rn.f32 	%f142, %f135, 0f32A57060, %f141;
	mov.b32 	%r16, %f138;
	shl.b32 	%r17, %r16, 23;
	mov.b32 	%f143, %r17;
	ex2.approx.ftz.f32 	%f144, %f142;
	mul.f32 	%f145, %f144, %f143;
	st.global.f32 	[%rd18+4], %f145;
	add.f32 	%f146, %f133, %f145;
	ld.global.nc.f32 	%f147, [%rd17+8];
	sub.f32 	%f148, %f147, %f1;
	fma.rn.f32 	%f149, %f148, 0f3BBB989D, 0f3F000000;
	cvt.sat.f32.f32 	%f150, %f149;
	fma.rm.f32 	%f151, %f150, %f72, %f71;
	add.f32 	%f152, %f151, 0fCB40007F;
	neg.f32 	%f153, %f152;
	fma.rn.f32 	%f154, %f148, 0f3FB8AA3B, %f153;
	fma.rn.f32 	%f155, %f148, 0f32A57060, %f154;
	mov.b32 	%r18, %f151;
	shl.b32 	%r19, %r18, 23;
	mov.b32 	%f156, %r19;
	ex2.approx.ftz.f32 	%f157, %f155;
	mul.f32 	%f158, %f157, %f156;
	st.global.f32 	[%rd18+8], %f158;
	add.f32 	%f159, %f146, %f158;
	ld.global.nc.f32 	%f160, [%rd17+12];
	sub.f32 	%f161, %f160, %f1;
	fma.rn.f32 	%f162, %f161, 0f3BBB989D, 0f3F000000;
	cvt.sat.f32.f32 	%f163, %f162;
	fma.rm.f32 	%f164, %f163, %f72, %f71;
	add.f32 	%f165, %f164, 0fCB40007F;
	neg.f32 	%f166, %f165;
	fma.rn.f32 	%f167, %f161, 0f3FB8AA3B, %f166;
	fma.rn.f32 	%f168, %f161, 0f32A57060, %f167;
	mov.b32 	%r20, %f164;
	shl.b32 	%r21, %r20, 23;
	mov.b32 	%f169, %r21;
	ex2.approx.ftz.f32 	%f170, %f168;
	mul.f32 	%f171, %f170, %f169;
	st.global.f32 	[%rd18+12], %f171;
	add.f32 	%f236, %f159, %f171;
	add.s32 	%r22, %r22, 8;
	add.s64 	%rd18, %rd18, 32;
	add.s64 	%rd17, %rd17, 32;
	setp.ne.s32 	%p32, %r22, 32;
	@%p32 bra 	$L__BB0_1;
	add.s64 	%rd16, %rd1, %rd11;
	ld.global.f32 	%f172, [%rd16];
	div.rn.f32 	%f173, %f172, %f236;
	st.global.f32 	[%rd16], %f173;
	ld.global.f32 	%f174, [%rd16+4];
	div.rn.f32 	%f175, %f174, %f236;
	st.global.f32 	[%rd16+4], %f175;
	ld.global.f32 	%f176, [%rd16+8];
	div.rn.f32 	%f177, %f176, %f236;
	st.global.f32 	[%rd16+8], %f177;
	ld.global.f32 	%f178, [%rd16+12];
	div.rn.f32 	%f179, %f178, %f236;
	st.global.f32 	[%rd16+12], %f179;
	ld.global.f32 	%f180, [%rd16+16];
	div.rn.f32 	%f181, %f180, %f236;
	st.global.f32 	[%rd16+16], %f181;
	ld.global.f32 	%f182, [%rd16+20];
	div.rn.f32 	%f183, %f182, %f236;
	st.global.f32 	[%rd16+20], %f183;
	ld.global.f32 	%f184, [%rd16+24];
	div.rn.f32 	%f185, %f184, %f236;
	st.global.f32 	[%rd16+24], %f185;
	ld.global.f32 	%f186, [%rd16+28];
	div.rn.f32 	%f187, %f186, %f236;
	st.global.f32 	[%rd16+28], %f187;
	ld.global.f32 	%f188, [%rd16+32];
	div.rn.f32 	%f189, %f188, %f236;
	st.global.f32 	[%rd16+32], %f189;
	ld.global.f32 	%f190, [%rd16+36];
	div.rn.f32 	%f191, %f190, %f236;
	st.global.f32 	[%rd16+36], %f191;
	ld.global.f32 	%f192, [%rd16+40];
	div.rn.f32 	%f193, %f192, %f236;
	st.global.f32 	[%rd16+40], %f193;
	ld.global.f32 	%f194, [%rd16+44];
	div.rn.f32 	%f195, %f194, %f236;
	st.global.f32 	[%rd16+44], %f195;
	ld.global.f32 	%f196, [%rd16+48];
	div.rn.f32 	%f197, %f196, %f236;
	st.global.f32 	[%rd16+48], %f197;
	ld.global.f32 	%f198, [%rd16+52];
	div.rn.f32 	%f199, %f198, %f236;
	st.global.f32 	[%rd16+52], %f199;
	ld.global.f32 	%f200, [%rd16+56];
	div.rn.f32 	%f201, %f200, %f236;
	st.global.f32 	[%rd16+56], %f201;
	ld.global.f32 	%f202, [%rd16+60];
	div.rn.f32 	%f203, %f202, %f236;
	st.global.f32 	[%rd16+60], %f203;
	ld.global.f32 	%f204, [%rd16+64];
	div.rn.f32 	%f205, %f204, %f236;
	st.global.f32 	[%rd16+64], %f205;
	ld.global.f32 	%f206, [%rd16+68];
	div.rn.f32 	%f207, %f206, %f236;
	st.global.f32 	[%rd16+68], %f207;
	ld.global.f32 	%f208, [%rd16+72];
	div.rn.f32 	%f209, %f208, %f236;
	st.global.f32 	[%rd16+72], %f209;
	ld.global.f32 	%f210, [%rd16+76];
	div.rn.f32 	%f211, %f210, %f236;
	st.global.f32 	[%rd16+76], %f211;
	ld.global.f32 	%f212, [%rd16+80];
	div.rn.f32 	%f213, %f212, %f236;
	st.global.f32 	[%rd16+80], %f213;
	ld.global.f32 	%f214, [%rd16+84];
	div.rn.f32 	%f215, %f214, %f236;
	st.global.f32 	[%rd16+84], %f215;
	ld.global.f32 	%f216, [%rd16+88];
	div.rn.f32 	%f217, %f216, %f236;
	st.global.f32 	[%rd16+88], %f217;
	ld.global.f32 	%f218, [%rd16+92];
	div.rn.f32 	%f219, %f218, %f236;
	st.global.f32 	[%rd16+92], %f219;
	ld.global.f32 	%f220, [%rd16+96];
	div.rn.f32 	%f221, %f220, %f236;
	st.global.f32 	[%rd16+96], %f221;
	ld.global.f32 	%f222, [%rd16+100];
	div.rn.f32 	%f223, %f222, %f236;
	st.global.f32 	[%rd16+100], %f223;
	ld.global.f32 	%f224, [%rd16+104];
	div.rn.f32 	%f225, %f224, %f236;
	st.global.f32 	[%rd16+104], %f225;
	ld.global.f32 	%f226, [%rd16+108];
	div.rn.f32 	%f227, %f226, %f236;
	st.global.f32 	[%rd16+108], %f227;
	ld.global.f32 	%f228, [%rd16+112];
	div.rn.f32 	%f229, %f228, %f236;
	st.global.f32 	[%rd16+112], %f229;
	ld.global.f32 	%f230, [%rd16+116];
	div.rn.f32 	%f231, %f230, %f236;
	st.global.f32 	[%rd16+116], %f231;
	ld.global.f32 	%f232, [%rd16+120];
	div.rn.f32 	%f233, %f232, %f236;
	st.global.f32 	[%rd16+120], %f233;
	ld.global.f32 	%f234, [%rd16+124];
	div.rn.f32 	%f235, %f234, %f236;
	st.global.f32 	[%rd16+124], %f235;
	ret;

}


// ===== COMPILED SASS (sm_100) =====

	.target	sm_100

	.elftype	@"ET_EXEC"


//--------------------- .note.nv.tkinfo           --------------------------
	.section	.note.nv.tkinfo,"",@"SHT_NOTE"
	.sectionflags	@"SHF_NOTE_NV_TKINFO"
	.tkinfo
        /*0018*/ 	.word	0x00000002
        /*0030*/ 	.string	""
        /*0030*/ 	.string	"ptxas"
        /*0030*/ 	.string	"Cuda compilation tools, release 13.0, V13.0.88"
        /*0030*/ 	.string	"Build cuda_13.0.r13.0/compiler.36424714_0"
        /*0030*/ 	.string	"-arch sm_100 -m 64 "



//--------------------- .note.nv.cuinfo           --------------------------
	.section	.note.nv.cuinfo,"",@"SHT_NOTE"
	.sectionflags	@"SHF_NOTE_NV_CUINFO"
        /*0018*/ 	.short	0x0002
        /*001a*/ 	.short	0x0064
        /*001c*/ 	.short	0x0082
	.zero		2


//--------------------- .nv.info                  --------------------------
	.section	.nv.info,"",@"SHT_CUDA_INFO"
	.align	4


	//----- nvinfo : EIATTR_REGCOUNT
	.align		4
        /*0000*/ 	.byte	0x04, 0x2f
        /*0002*/ 	.short	(.L_1 - .L_0)
	.align		4
.L_0:
        /*0004*/ 	.word	index@(softmax_kernel)
        /*0008*/ 	.word	0x00000040


	//----- nvinfo : EIATTR_FRAME_SIZE
	.align		4
.L_1:
        /*000c*/ 	.byte	0x04, 0x11
        /*000e*/ 	.short	(.L_3 - .L_2)
	.align		4
.L_2:
        /*0010*/ 	.word	index@($__internal_0_$__cuda_sm3x_div_rn_noftz_f32_slowpath)
        /*0014*/ 	.word	0x00000000


	//----- nvinfo : EIATTR_FRAME_SIZE
	.align		4
.L_3:
        /*0018*/ 	.byte	0x04, 0x11
        /*001a*/ 	.short	(.L_5 - .L_4)
	.align		4
.L_4:
        /*001c*/ 	.word	index@(softmax_kernel)
        /*0020*/ 	.word	0x00000000


	//----- nvinfo : EIATTR_MIN_STACK_SIZE
	.align		4
.L_5:
        /*0024*/ 	.byte	0x04, 0x12
        /*0026*/ 	.short	(.L_7 - .L_6)
	.align		4
.L_6:
        /*0028*/ 	.word	index@(softmax_kernel)
        /*002c*/ 	.word	0x00000000
.L_7:


//--------------------- .nv.compat                --------------------------
	.section	.nv.compat,"",@"SHT_CUDA_COMPAT_INFO"
	.align	4
        /*0000*/ 	.byte	0x02, 0x09, 0x00, 0x00, 0x02, 0x02, 0x01, 0x00, 0x02, 0x05, 0x05, 0x00, 0x03, 0x07, 0x01, 0x01
        /*0010*/ 	.byte	0x02, 0x03, 0x00, 0x00, 0x02, 0x06, 0x01, 0x00, 0x04, 0x0b, 0x08, 0x00, 0x01, 0x00, 0x00, 0x00
        /*0020*/ 	.byte	0x00, 0x00, 0x00, 0x00


//--------------------- .nv.info.softmax_kernel   --------------------------
	.section	.nv.info.softmax_kernel,"",@"SHT_CUDA_INFO"
	.sectionflags	@""
	.align	4


	//----- nvinfo : EIATTR_CUDA_API_VERSION
	.align		4
        /*0000*/ 	.byte	0x04, 0x37
        /*0002*/ 	.short	(.L_9 - .L_8)
.L_8:
        /*0004*/ 	.word	0x00000082


	//----- nvinfo : EIATTR_KPARAM_INFO
	.align		4
.L_9:
        /*0008*/ 	.byte	0x04, 0x17
        /*000a*/ 	.short	(.L_11 - .L_10)
.L_10:
        /*000c*/ 	.word	0x00000000
        /*0010*/ 	.short	0x0001
        /*0012*/ 	.short	0x0008
        /*0014*/ 	.byte	0x00, 0xf5, 0x21, 0x00


	//----- nvinfo : EIATTR_KPARAM_INFO
	.align		4
.L_11:
        /*0018*/ 	.byte	0x04, 0x17
        /*001a*/ 	.short	(.L_13 - .L_12)
.L_12:
        /*001c*/ 	.word	0x00000000
        /*0020*/ 	.short	0x0000
        /*0022*/ 	.short	0x0000
        /*0024*/ 	.byte	0x00, 0xf5, 0x21, 0x00


	//----- nvinfo : EIATTR_SPARSE_MMA_MASK
	.align		4
.L_13:
        /*0028*/ 	.byte	0x03, 0x50
        /*002a*/ 	.short	0x0000


	//----- nvinfo : EIATTR_MAXREG_COUNT
	.align		4
        /*002c*/ 	.byte	0x03, 0x1b
        /*002e*/ 	.short	0x00ff


	//----- nvinfo : EIATTR_MERCURY_ISA_VERSION
	.align		4
        /*0030*/ 	.byte	0x03, 0x5f
        /*0032*/ 	.short	0x0101


	//----- nvinfo : EIATTR_VRC_CTA_INIT_COUNT
	.align		4
        /*0034*/ 	.byte	0x02, 0x4a
	.zero		1
	.zero		1


	//----- nvinfo : EIATTR_EXIT_INSTR_OFFSETS
	.align		4
        /*0038*/ 	.byte	0x04, 0x1c
        /*003a*/ 	.short	(.L_15 - .L_14)


	//   ....[0]....
.L_14:
        /*003c*/ 	.word	0x00002ca0


	//----- nvinfo : EIATTR_MAX_THREADS
	.align		4
.L_15:
        /*0040*/ 	.byte	0x04, 0x05
        /*0042*/ 	.short	(.L_17 - .L_16)
.L_16:
        /*0044*/ 	.word	0x00000002
        /*0048*/ 	.word	0x00000001
        /*004c*/ 	.word	0x00000001


	//----- nvinfo : EIATTR_CRS_STACK_SIZE
	.align		4
.L_17:
        /*0050*/ 	.byte	0x04, 0x1e
        /*0052*/ 	.short	(.L_19 - .L_18)
.L_18:
        /*0054*/ 	.word	0x00000000


	//----- nvinfo : EIATTR_CBANK_PARAM_SIZE
	.align		4
.L_19:
        /*0058*/ 	.byte	0x03, 0x19
        /*005a*/ 	.short	0x0010


	//----- nvinfo : EIATTR_PARAM_CBANK
	.align		4
        /*005c*/ 	.byte	0x04, 0x0a
        /*005e*/ 	.short	(.L_21 - .L_20)
	.align		4
.L_20:
        /*0060*/ 	.word	index@(.nv.constant0.softmax_kernel)
        /*0064*/ 	.short	0x0380
        /*0066*/ 	.short	0x0010


	//----- nvinfo : EIATTR_SW_WAR
	.align		4
.L_21:
        /*0068*/ 	.byte	0x04, 0x36
        /*006a*/ 	.short	(.L_23 - .L_22)
.L_22:
        /*006c*/ 	.word	0x00000008
.L_23:


//--------------------- .nv.callgraph             --------------------------
	.section	.nv.callgraph,"",@"SHT_CUDA_CALLGRAPH"
	.align	4
	.sectionentsize	8
	.align		4
        /*0000*/ 	.word	0x00000000
	.align		4
        /*0004*/ 	.word	0xffffffff
	.align		4
        /*0008*/ 	.word	0x00000000
	.align		4
        /*000c*/ 	.word	0xfffffffe
	.align		4
        /*0010*/ 	.word	0x00000000
	.align		4
        /*0014*/ 	.word	0xfffffffd
	.align		4
        /*0018*/ 	.word	0x00000000
	.align		4
        /*001c*/ 	.word	0xfffffffc


//--------------------- .text.softmax_kernel      --------------------------
	.section	.text.softmax_kernel,"ax",@progbits
	.align	128
        .global         softmax_kernel
        .type           softmax_kernel,@function
        .size           softmax_kernel,(.L_x_77 - softmax_kernel)
        .other          softmax_kernel,@"STO_CUDA_ENTRY STV_DEFAULT"
softmax_kernel:
.text.softmax_kernel:
[----:B------:R-:W-:Y:S01]  /*0000*/  LDC R1, c[0x0][0x37c] ;  /* 0x0000df00ff017b82 */ /* 0x000fe20000000800 */
[----:B------:R-:W0:Y:S07]  /*0010*/  S2R R0, SR_TID.X ;  /* 0x0000000000007919 */ /* 0x000e2e0000002100 */
[----:B------:R-:W1:Y:S01]  /*0020*/  LDC.64 R2, c[0x0][0x380] ;  /* 0x0000e000ff027b82 */ /* 0x000e620000000a00 */
[----:B------:R-:W2:Y:S01]  /*0030*/  LDCU.64 UR6, c[0x0][0x358] ;  /* 0x00006b00ff0677ac */ /* 0x000ea20008000a00 */
[----:B------:R-:W3:Y:S01]  /*0040*/  LDCU.128 UR8, c[0x0][0x380] ;  /* 0x00007000ff0877ac */ /* 0x000ee20008000c00 */
[----:B0-----:R-:W-:-:S05]  /*0050*/  SHF.L.U32 R4, R0, 0x5, RZ ;  /* 0x0000000500047819 */ /* 0x001fca00000006ff */
[----:B-1----:R-:W-:-:S05]  /*0060*/  IMAD.WIDE.U32 R2, R4, 0x4, R2 ;  /* 0x0000000404027825 */ /* 0x002fca00078e0002 */
[----:B--2---:R-:W2:Y:S04]  /*0070*/  LDG.E.CONSTANT R10, desc[UR6][R2.64] ;  /* 0x00000006020a7981 */ /* 0x004ea8000c1e9900 */
[----:B------:R-:W2:Y:S04]  /*0080*/  LDG.E.CONSTANT R11, desc[UR6][R2.64+0x4] ;  /* 0x00000406020b7981 */ /* 0x000ea8000c1e9900 */
[----:B------:R-:W4:Y:S04]  /*0090*/  LDG.E.CONSTANT R13, desc[UR6][R2.64+0x8] ;  /* 0x00000806020d7981 */ /* 0x000f28000c1e9900 */
[----:B------:R-:W5:Y:S04]  /*00a0*/  LDG.E.CONSTANT R15, desc[UR6][R2.64+0xc] ;  /* 0x00000c06020f7981 */ /* 0x000f68000c1e9900 */
        /* <DEDUP_REMOVED lines=27> */
[----:B------:R0:W5:Y:S01]  /*0260*/  LDG.E.CONSTANT R5, desc[UR6][R2.64+0x7c] ;  /* 0x00007c0602057981 */ /* 0x000162000c1e9900 */
[----:B------:R-:W-:Y:S01]  /*0270*/  UMOV UR4, URZ ;  /* 0x000000ff00047c82 */ /* 0x000fe20008000000 */
[----:B0-----:R-:W-:-:S03]  /*0280*/  IMAD.WIDE.U32 R2, R0, 0x80, RZ ;  /* 0x0000008000027825 */ /* 0x001fc600078e00ff */
[----:B------:R-:W-:-:S04]  /*0290*/  LOP3.LUT R2, R2, 0x10, RZ, 0xfc, !PT ;  /* 0x0000001002027812 */ /* 0x000fc800078efcff */
[C---:B---3--:R-:W-:Y:S02]  /*02a0*/  IADD3 R0, P1, PT, R2.reuse, UR10, RZ ;  /* 0x0000000a02007c10 */ /* 0x048fe4000ff3e0ff */
[----:B------:R-:W-:Y:S02]  /*02b0*/  IADD3 R2, P2, PT, R2, UR8, RZ ;  /* 0x0000000802027c10 */ /* 0x000fe4000ff5e0ff */
[----:B--2---:R-:W-:-:S04]  /*02c0*/  FSETP.GT.AND P0, PT, R11, R10, PT ;  /* 0x0000000a0b00720b */ /* 0x004fc80003f04000 */
[----:B------:R-:W-:-:S04]  /*02d0*/  FSEL R10, R11, R10, P0 ;  /* 0x0000000a0b0a7208 */ /* 0x000fc80000000000 */
[----:B----4-:R-:W-:-:S04]  /*02e0*/  FSETP.GT.AND P0, PT, R13, R10, PT ;  /* 0x0000000a0d00720b */ /* 0x010fc80003f04000 */
[----:B------:R-:W-:-:S04]  /*02f0*/  FSEL R10, R13, R10, P0 ;  /* 0x0000000a0d0a7208 */ /* 0x000fc80000000000 */
[----:B-----5:R-:W-:-:S04]  /*0300*/  FSETP.GT.AND P0, PT, R15, R10, PT ;  /* 0x0000000a0f00720b */ /* 0x020fc80003f04000 */
[----:B------:R-:W-:-:S04]  /*0310*/  FSEL R10, R15, R10, P0 ;  /* 0x0000000a0f0a7208 */ /* 0x000fc80000000000 */
[----:B------:R-:W-:-:S04]  /*0320*/  FSETP.GT.AND P0, PT, R17, R10, PT ;  /* 0x0000000a1100720b */ /* 0x000fc80003f04000 */
        /* <DEDUP_REMOVED lines=48> */
[----:B------:R-:W-:Y:S02]  /*0630*/  FSEL R8, R8, R9, P0 ;  /* 0x0000000908087208 */ /* 0x000fe40000000000 */
[----:B------:R-:W-:Y:S02]  /*0640*/  IADD3.X R9, PT, PT, R3, UR11, RZ, P1, !PT ;  /* 0x0000000b03097c10 */ /* 0x000fe40008ffe4ff */
[----:B------:R-:W-:-:S04]  /*0650*/  FSETP.GT.AND P0, PT, R7, R8, PT ;  /* 0x000000080700720b */ /* 0x000fc80003f04000 */
[----:B------:R-:W-:-:S04]  /*0660*/  FSEL R7, R7, R8, P0 ;  /* 0x0000000807077208 */ /* 0x000fc80000000000 */
[----:B------:R-:W-:-:S04]  /*0670*/  FSETP.GT.AND P0, PT, R6, R7, PT ;  /* 0x000000070600720b */ /* 0x000fc80003f04000 */
[----:B------:R-:W-:Y:S02]  /*0680*/  FSEL R6, R6, R7, P0 ;  /* 0x0000000706067208 */ /* 0x000fe40000000000 */
[----:B------:R-:W-:Y:S01]  /*0690*/  IADD3.X R7, PT, PT, R3, UR9, RZ, P2, !PT ;  /* 0x0000000903077c10 */ /* 0x000fe200097fe4ff */
[----:B------:R-:W-:Y:S01]  /*06a0*/  HFMA2 R3, -RZ, RZ, 0, 0 ;  /* 0x00000000ff037431 */ /* 0x000fe200000001ff */
[----:B------:R-:W-:-:S04]  /*06b0*/  FSETP.GT.AND P0, PT, R5, R6, PT ;  /* 0x000000060500720b */ /* 0x000fc80003f04000 */
[----:B------:R-:W-:-:S09]  /*06c0*/  FSEL R5, R5, R6, P0 ;  /* 0x0000000605057208 */ /* 0x000fd20000000000 */
.L_x_0:
[----:B------:R-:W-:-:S05]  /*06d0*/  MOV R6, R2 ;  /* 0x0000000200067202 */ /* 0x000fca0000000f00 */
[----:B--2---:R-:W2:Y:S04]  /*06e0*/  LDG.E.CONSTANT R2, desc[UR6][R6.64+-0x10] ;  /* 0xfffff00606027981 */ /* 0x004ea8000c1e9900 */
[----:B------:R-:W3:Y:S04]  /*06f0*/  LDG.E.CONSTANT R8, desc[UR6][R6.64+-0xc] ;  /* 0xfffff40606087981 */ /* 0x000ee8000c1e9900 */
[----:B------:R-:W4:Y:S04]  /*0700*/  LDG.E.CONSTANT R16, desc[UR6][R6.64+-0x8] ;  /* 0xfffff80606107981 */ /* 0x000f28000c1e9900 */
[----:B------:R-:W5:Y:S04]  /*0710*/  LDG.E.CONSTANT R18, desc[UR6][R6.64+-0x4] ;  /* 0xfffffc0606127981 */ /* 0x000f68000c1e9900 */
[----:B------:R-:W5:Y:S04]  /*0720*/  LDG.E.CONSTANT R20, desc[UR6][R6.64] ;  /* 0x0000000606147981 */ /* 0x000f68000c1e9900 */
[----:B------:R-:W5:Y:S04]  /*0730*/  LDG.E.CONSTANT R22, desc[UR6][R6.64+0x4] ;  /* 0x0000040606167981 */ /* 0x000f68000c1e9900 */
[----:B------:R-:W5:Y:S04]  /*0740*/  LDG.E.CONSTANT R24, desc[UR6][R6.64+0x8] ;  /* 0x0000080606187981 */ /* 0x000f68000c1e9900 */
[----:B------:R-:W5:Y:S01]  /*0750*/  LDG.E.CONSTANT R26, desc[UR6][R6.64+0xc] ;  /* 0x00000c06061a7981 */ /* 0x000f62000c1e9900 */
[----:B------:R-:W-:Y:S01]  /*0760*/  MOV R31, 0x3bbb989d ;  /* 0x3bbb989d001f7802 */ /* 0x000fe20000000f00 */
[----:B------:R-:W-:Y:S01]  /*0770*/  UIADD3 UR4, UPT, UPT, UR4, 0x8, URZ ;  /* 0x0000000804047890 */ /* 0x000fe2000fffe0ff */
[----:B------:R-:W-:-:S03]  /*0780*/  MOV R10, 0x437c0000 ;  /* 0x437c0000000a7802 */ /* 0x000fc60000000f00 */
[----:B------:R-:W-:Y:S01]  /*0790*/  UISETP.NE.AND UP0, UPT, UR4, 0x20, UPT ;  /* 0x000000200400788c */ /* 0x000fe2000bf05270 */
[----:B--2---:R-:W-:-:S04]  /*07a0*/  FADD R11, -R5, R2 ;  /* 0x00000002050b7221 */ /* 0x004fc80000000100 */
[----:B------:R-:W-:Y:S01]  /*07b0*/  FFMA.SAT R13, R11, R31, 0.5 ;  /* 0x3f0000000b0d7423 */ /* 0x000fe2000000201f */
[----:B---3--:R-:W-:-:S03]  /*07c0*/  FADD R14, -R5, R8 ;  /* 0x00000008050e7221 */ /* 0x008fc60000000100 */
[-C--:B------:R-:W-:Y:S01]  /*07d0*/  FFMA.RM R8, R13, R10.reuse, 12582913 ;  /* 0x4b4000010d087423 */ /* 0x080fe2000000400a */
[----:B----4-:R-:W-:Y:S01]  /*07e0*/  FADD R16, -R5, R16 ;  /* 0x0000001005107221 */ /* 0x010fe20000000100 */
[-C--:B------:R-:W-:Y:S02]  /*07f0*/  FFMA.SAT R13, R14, R31.reuse, 0.5 ;  /* 0x3f0000000e0d7423 */ /* 0x080fe4000000201f */
[----:B------:R-:W-:Y:S01]  /*0800*/  FADD R12, R8, -12583039 ;  /* 0xcb40007f080c7421 */ /* 0x000fe20000000000 */
[-C--:B------:R-:W-:Y:S01]  /*0810*/  FFMA.SAT R17, R16, R31.reuse, 0.5 ;  /* 0x3f00000010117423 */ /* 0x080fe2000000201f */
[-C--:B------:R-:W-:Y:S01]  /*0820*/  FFMA.RM R2, R13, R10.reuse, 12582913 ;  /* 0x4b4000010d027423 */ /* 0x080fe2000000400a */
[----:B-----5:R-:W-:Y:S01]  /*0830*/  FADD R18, -R5, R18 ;  /* 0x0000001205127221 */ /* 0x020fe20000000100 */
[----:B------:R-:W-:Y:S01]  /*0840*/  FFMA R12, R11, 1.4426950216293334961, -R12 ;  /* 0x3fb8aa3b0b0c7823 */ /* 0x000fe2000000080c */
[----:B------:R-:W-:Y:S01]  /*0850*/  FADD R20, -R5, R20 ;  /* 0x0000001405147221 */ /* 0x000fe20000000100 */
[----:B------:R-:W-:Y:S01]  /*0860*/  FADD R15, R2, -12583039 ;  /* 0xcb40007f020f7421 */ /* 0x000fe20000000000 */
[-C--:B------:R-:W-:Y:S01]  /*0870*/  FFMA.SAT R21, R18, R31.reuse, 0.5 ;  /* 0x3f00000012157423 */ /* 0x080fe2000000201f */
[----:B------:R-:W-:Y:S01]  /*0880*/  FFMA R13, R11, 1.925963033500011079e-08, R12 ;  /* 0x32a570600b0d7823 */ /* 0x000fe2000000000c */
[-C--:B------:R-:W-:Y:S01]  /*0890*/  FFMA.RM R11, R17, R10.reuse, 12582913 ;  /* 0x4b400001110b7423 */ /* 0x080fe2000000400a */
[C---:B------:R-:W-:Y:S01]  /*08a0*/  FADD R22, -R5.reuse, R22 ;  /* 0x0000001605167221 */ /* 0x040fe20000000100 */
[-C--:B------:R-:W-:Y:S01]  /*08b0*/  FFMA.SAT R23, R20, R31.reuse, 0.5 ;  /* 0x3f00000014177423 */ /* 0x080fe2000000201f */
[----:B------:R-:W-:Y:S01]  /*08c0*/  FADD R24, -R5, R24 ;  /* 0x0000001805187221 */ /* 0x000fe20000000100 */
[----:B------:R-:W-:Y:S01]  /*08d0*/  FADD R19, R11, -12583039 ;  /* 0xcb40007f0b137421 */ /* 0x000fe20000000000 */
[-C--:B------:R-:W-:Y:S01]  /*08e0*/  FFMA.SAT R25, R22, R31.reuse, 0.5 ;  /* 0x3f00000016197423 */ /* 0x080fe2000000201f */
[----:B------:R-:W-:Y:S01]  /*08f0*/  FFMA R17, R14, 1.4426950216293334961, -R15 ;  /* 0x3fb8aa3b0e117823 */ /* 0x000fe2000000080f */
[----:B------:R-:W-:Y:S01]  /*0900*/  FADD R26, -R5, R26 ;  /* 0x0000001a051a7221 */ /* 0x000fe20000000100 */
[----:B------:R-:W-:Y:S01]  /*0910*/  FFMA R19, R16, 1.4426950216293334961, -R19 ;  /* 0x3fb8aa3b10137823 */ /* 0x000fe20000000813 */
[-C--:B------:R-:W-:Y:S01]  /*0920*/  FFMA.SAT R29, R24, R31.reuse, 0.5 ;  /* 0x3f000000181d7423 */ /* 0x080fe2000000201f */
[-C--:B------:R-:W-:Y:S01]  /*0930*/  FFMA.RM R12, R21, R10.reuse, 12582913 ;  /* 0x4b400001150c7423 */ /* 0x080fe2000000400a */
[----:B------:R-:W-:Y:S01]  /*0940*/  FFMA.SAT R31, R26, R31, 0.5 ;  /* 0x3f0000001a1f7423 */ /* 0x000fe2000000201f */
[----:B------:R0:W1:Y:S01]  /*0950*/  MUFU.EX2 R15, R13 ;  /* 0x0000000d000f7308 */ /* 0x0000620000000800 */
[----:B------:R-:W-:Y:S01]  /*0960*/  FFMA R19, R16, 1.925963033500011079e-08, R19 ;  /* 0x32a5706010137823 */ /* 0x000fe20000000013 */
[-C--:B------:R-:W-:Y:S01]  /*0970*/  FFMA.RM R25, R25, R10.reuse, 12582913 ;  /* 0x4b40000119197423 */ /* 0x080fe2000000400a */
[-C--:B------:R-:W-:Y:S01]  /*0980*/  FFMA.RM R29, R29, R10.reuse, 12582913 ;  /* 0x4b4000011d1d7423 */ /* 0x080fe2000000400a */
[-C--:B------:R-:W-:Y:S01]  /*0990*/  FFMA.RM R31, R31, R10.reuse, 12582913 ;  /* 0x4b4000011f1f7423 */ /* 0x080fe2000000400a */
[----:B------:R-:W-:Y:S01]  /*09a0*/  FFMA R17, R14, 1.925963033500011079e-08, R17 ;  /* 0x32a570600e117823 */ /* 0x000fe20000000011 */
[----:B------:R-:W-:Y:S01]  /*09b0*/  FADD R21, R12, -12583039 ;  /* 0xcb40007f0c157421 */ /* 0x000fe20000000000 */
[----:B------:R-:W-:Y:S01]  /*09c0*/  FADD R27, R25, -12583039 ;  /* 0xcb40007f191b7421 */ /* 0x000fe20000000000 */
[----:B------:R2:W3:Y:S01]  /*09d0*/  MUFU.EX2 R14, R19 ;  /* 0x00000013000e7308 */ /* 0x0004e20000000800 */
[----:B0-----:R-:W-:Y:S01]  /*09e0*/  FFMA.RM R13, R23, R10, 12582913 ;  /* 0x4b400001170d7423 */ /* 0x001fe2000000400a */
[----:B------:R-:W-:Y:S01]  /*09f0*/  FADD R33, R31, -12583039 ;  /* 0xcb40007f1f217421 */ /* 0x000fe20000000000 */
[----:B------:R-:W-:Y:S01]  /*0a00*/  FFMA R21, R18, 1.4426950216293334961, -R21 ;  /* 0x3fb8aa3b12157823 */ /* 0x000fe20000000815 */
[----:B------:R-:W-:Y:S01]  /*0a10*/  FFMA R27, R22, 1.4426950216293334961, -R27 ;  /* 0x3fb8aa3b161b7823 */ /* 0x000fe2000000081b */
[----:B------:R-:W-:Y:S01]  /*0a20*/  FADD R23, R13, -12583039 ;  /* 0xcb40007f0d177421 */ /* 0x000fe20000000000 */
[----:B------:R-:W-:Y:S01]  /*0a30*/  FFMA R33, R26, 1.4426950216293334961, -R33 ;  /* 0x3fb8aa3b1a217823 */ /* 0x000fe20000000821 */
[----:B------:R-:W-:Y:S01]  /*0a40*/  FFMA R21, R18, 1.925963033500011079e-08, R21 ;  /* 0x32a5706012157823 */ /* 0x000fe20000000015 */
[----:B------:R-:W-:Y:S01]  /*0a50*/  FFMA R27, R22, 1.925963033500011079e-08, R27 ;  /* 0x32a57060161b7823 */ /* 0x000fe2000000001b */
[----:B--2---:R-:W-:Y:S01]  /*0a60*/  FADD R19, R29, -12583039 ;  /* 0xcb40007f1d137421 */ /* 0x004fe20000000000 */
[----:B------:R-:W-:Y:S01]  /*0a70*/  FFMA R23, R20, 1.4426950216293334961, -R23 ;  /* 0x3fb8aa3b14177823 */ /* 0x000fe20000000817 */
[----:B------:R-:W-:Y:S01]  /*0a80*/  FFMA R33, R26, 1.925963033500011079e-08, R33 ;  /* 0x32a570601a217823 */ /* 0x000fe20000000021 */
[----:B------:R-:W0:Y:S01]  /*0a90*/  MUFU.EX2 R17, R17 ;  /* 0x0000001100117308 */ /* 0x000e220000000800 */
[----:B------:R-:W-:Y:S01]  /*0aa0*/  FFMA R19, R24, 1.4426950216293334961, -R19 ;  /* 0x3fb8aa3b18137823 */ /* 0x000fe20000000813 */
[----:B------:R-:W-:Y:S01]  /*0ab0*/  FFMA R23, R20, 1.925963033500011079e-08, R23 ;  /* 0x32a5706014177823 */ /* 0x000fe20000000017 */
[----:B------:R-:W-:-:S02]  /*0ac0*/  SHF.L.U32 R8, R8, 0x17, RZ ;  /* 0x0000001708087819 */ /* 0x000fc400000006ff */
[----:B------:R-:W-:Y:S01]  /*0ad0*/  FFMA R19, R24, 1.925963033500011079e-08, R19 ;  /* 0x32a5706018137823 */ /* 0x000fe20000000013 */
[----:B------:R-:W-:Y:S02]  /*0ae0*/  SHF.L.U32 R2, R2, 0x17, RZ ;  /* 0x0000001702027819 */ /* 0x000fe400000006ff */
[----:B------:R-:W2:Y:S01]  /*0af0*/  MUFU.EX2 R21, R21 ;  /* 0x0000001500157308 */ /* 0x000ea20000000800 */
[----:B-1----:R-:W-:Y:S01]  /*0b00*/  FMUL R8, R8, R15 ;  /* 0x0000000f08087220 */ /* 0x002fe20000400000 */
[----:B------:R-:W-:Y:S02]  /*0b10*/  SHF.L.U32 R11, R11, 0x17, RZ ;  /* 0x000000170b0b7819 */ /* 0x000fe400000006ff */
[----:B------:R-:W-:Y:S01]  /*0b20*/  SHF.L.U32 R12, R12, 0x17, RZ ;  /* 0x000000170c0c7819 */ /* 0x000fe200000006ff */
[----:B------:R-:W-:Y:S01]  /*0b30*/  FADD R3, R8, R3 ;  /* 0x0000000308037221 */ /* 0x000fe20000000000 */
[----:B------:R-:W-:Y:S01]  /*0b40*/  SHF.L.U32 R13, R13, 0x17, RZ ;  /* 0x000000170d0d7819 */ /* 0x000fe200000006ff */
[----:B---3--:R-:W-:Y:S01]  /*0b50*/  FMUL R14, R11, R14 ;  /* 0x0000000e0b0e7220 */ /* 0x008fe20000400000 */
[----:B------:R-:W1:Y:S01]  /*0b60*/  MUFU.EX2 R16, R23 ;  /* 0x0000001700107308 */ /* 0x000e620000000800 */
[----:B------:R-:W-:Y:S01]  /*0b70*/  SHF.L.U32 R25, R25, 0x17, RZ ;  /* 0x0000001719197819 */ /* 0x000fe200000006ff */
[----:B0-----:R-:W-:Y:S01]  /*0b80*/  FMUL R2, R2, R17 ;  /* 0x0000001102027220 */ /* 0x001fe20000400000 */
[----:B------:R-:W-:-:S02]  /*0b90*/  SHF.L.U32 R29, R29, 0x17, RZ ;  /* 0x000000171d1d7819 */ /* 0x000fc400000006ff */
[----:B------:R-:W-:Y:S01]  /*0ba0*/  SHF.L.U32 R31, R31, 0x17, RZ ;  /* 0x000000171f1f7819 */ /* 0x000fe200000006ff */
[----:B------:R-:W-:Y:S01]  /*0bb0*/  FADD R3, R3, R2 ;  /* 0x0000000203037221 */ /* 0x000fe20000000000 */
[----:B------:R-:W-:Y:S01]  /*0bc0*/  MOV R10, R0 ;  /* 0x00000000000a7202 */ /* 0x000fe20000000f00 */
[----:B------:R-:W0:Y:S01]  /*0bd0*/  MUFU.EX2 R18, R27 ;  /* 0x0000001b00127308 */ /* 0x000e220000000800 */
[----:B------:R-:W-:Y:S01]  /*0be0*/  MOV R11, R9 ;  /* 0x00000009000b7202 */ /* 0x000fe20000000f00 */
[----:B--2---:R-:W-:Y:S01]  /*0bf0*/  FMUL R12, R12, R21 ;  /* 0x000000150c0c7220 */ /* 0x004fe20000400000 */
[----:B------:R-:W-:Y:S01]  /*0c00*/  FADD R3, R3, R14 ;  /* 0x0000000e03037221 */ /* 0x000fe20000000000 */
[----:B------:R-:W-:Y:S02]  /*0c10*/  IADD3 R0, P0, PT, R10, 0x20, RZ ;  /* 0x000000200a007810 */ /* 0x000fe40007f1e0ff */
[----:B------:R-:W-:Y:S01]  /*0c20*/  STG.E desc[UR6][R10.64+-0x10], R8 ;  /* 0xfffff0080a007986 */ /* 0x000fe2000c101906 */
[----:B------:R-:W-:Y:S01]  /*0c30*/  FADD R3, R3, R12 ;  /* 0x0000000c03037221 */ /* 0x000fe20000000000 */
[----:B------:R-:W2:Y:S01]  /*0c40*/  MUFU.EX2 R20, R19 ;  /* 0x0000001300147308 */ /* 0x000ea20000000800 */
[----:B-1----:R-:W-:Y:S01]  /*0c50*/  FMUL R13, R13, R16 ;  /* 0x000000100d0d7220 */ /* 0x002fe20000400000 */
[----:B------:R-:W-:Y:S01]  /*0c60*/  STG.E desc[UR6][R10.64+-0x8], R14 ;  /* 0xfffff80e0a007986 */ /* 0x000fe2000c101906 */
[----:B------:R-:W-:-:S02]  /*0c70*/  IADD3.X R9, PT, PT, RZ, R11, RZ, P0, !PT ;  /* 0x0000000bff097210 */ /* 0x000fc400007fe4ff */
[----:B------:R-:W-:Y:S01]  /*0c80*/  FADD R3, R3, R13 ;  /* 0x0000000d03037221 */ /* 0x000fe20000000000 */
[----:B------:R-:W-:Y:S02]  /*0c90*/  STG.E desc[UR6][R10.64+-0x4], R12 ;  /* 0xfffffc0c0a007986 */ /* 0x000fe4000c101906 */
[----:B------:R-:W1:Y:S01]  /*0ca0*/  MUFU.EX2 R22, R33 ;  /* 0x0000002100167308 */ /* 0x000e620000000800 */
[----:B0-----:R-:W-:Y:S01]  /*0cb0*/  FMUL R18, R25, R18 ;  /* 0x0000001219127220 */ /* 0x001fe20000400000 */
[----:B------:R-:W-:Y:S03]  /*0cc0*/  STG.E desc[UR6][R10.64], R13 ;  /* 0x0000000d0a007986 */ /* 0x000fe6000c101906 */
[----:B------:R-:W-:Y:S01]  /*0cd0*/  FADD R3, R3, R18 ;  /* 0x0000001203037221 */ /* 0x000fe20000000000 */
[----:B------:R-:W-:Y:S01]  /*0ce0*/  STG.E desc[UR6][R10.64+0x4], R18 ;  /* 0x000004120a007986 */ /* 0x000fe2000c101906 */
[----:B--2---:R-:W-:-:S03]  /*0cf0*/  FMUL R20, R29, R20 ;  /* 0x000000141d147220 */ /* 0x004fc60000400000 */
[----:B------:R0:W-:Y:S01]  /*0d00*/  STG.E desc[UR6][R10.64+-0xc], R2 ;  /* 0xfffff4020a007986 */ /* 0x0001e2000c101906 */
[----:B------:R-:W-:-:S03]  /*0d10*/  FADD R3, R3, R20 ;  /* 0x0000001403037221 */ /* 0x000fc60000000000 */
[----:B------:R2:W-:Y:S01]  /*0d20*/  STG.E desc[UR6][R10.64+0x8], R20 ;  /* 0x000008140a007986 */ /* 0x0005e2000c101906 */
[----:B-1----:R-:W-:-:S04]  /*0d30*/  FMUL R22, R31, R22 ;  /* 0x000000161f167220 */ /* 0x002fc80000400000 */
[----:B------:R-:W-:Y:S01]  /*0d40*/  FADD R3, R3, R22 ;  /* 0x0000001603037221 */ /* 0x000fe20000000000 */
[----:B------:R2:W-:Y:S01]  /*0d50*/  STG.E desc[UR6][R10.64+0xc], R22 ;  /* 0x00000c160a007986 */ /* 0x0005e2000c101906 */
[----:B0-----:R-:W-:-:S04]  /*0d60*/  IADD3 R2, P1, PT, R6, 0x20, RZ ;  /* 0x0000002006027810 */ /* 0x001fc80007f3e0ff */
[----:B------:R-:W-:Y:S01]  /*0d70*/  IADD3.X R7, PT, PT, RZ, R7, RZ, P1, !PT ;  /* 0x00000007ff077210 */ /* 0x000fe20000ffe4ff */
[----:B------:R-:W-:Y:S08]  /*0d80*/  BRA.U UP0, `(.L_x_0) ;  /* 0xfffffff900507547 */ /* 0x000ff0000b83ffff */
[----:B------:R-:W0:Y:S02]  /*0d90*/  LDC.64 R6, c[0x0][0x388] ;  /* 0x0000e200ff067b82 */ /* 0x000e240000000a00 */
[----:B0-----:R-:W-:-:S05]  /*0da0*/  IMAD.WIDE.U32 R4, R4, 0x4, R6 ;  /* 0x0000000404047825 */ /* 0x001fca00078e0006 */
[----:B------:R-:W3:Y:S01]  /*0db0*/  LDG.E R0, desc[UR6][R4.64] ;  /* 0x0000000604007981 */ /* 0x000ee2000c1e1900 */
[----:B------:R-:W0:Y:S01]  /*0dc0*/  MUFU.RCP R2, R3 ;  /* 0x0000000300027308 */ /* 0x000e220000001000 */
[----:B------:R-:W-:Y:S01]  /*0dd0*/  BSSY.RECONVERGENT B2, `(.L_x_1) ;  /* 0x000000b000027945 */ /* 0x000fe20003800200 */
[----:B0-----:R-:W-:-:S04]  /*0de0*/  FFMA R7, -R3, R2, 1 ;  /* 0x3f80000003077423 */ /* 0x001fc80000000102 */
[----:B------:R-:W-:Y:S02]  /*0df0*/  FFMA R7, R2, R7, R2 ;  /* 0x0000000702077223 */ /* 0x000fe40000000002 */
[----:B---3--:R-:W0:Y:S02]  /*0e00*/  FCHK P0, R0, R3 ;  /* 0x0000000300007302 */ /* 0x008e240000000000 */
[----:B------:R-:W-:-:S04]  /*0e10*/  FFMA R2, R0, R7, RZ ;  /* 0x0000000700027223 */ /* 0x000fc800000000ff */
[----:B------:R-:W-:-:S04]  /*0e20*/  FFMA R6, -R3, R2, R0 ;  /* 0x0000000203067223 */ /* 0x000fc80000000100 */
[----:B------:R-:W-:Y:S01]  /*0e30*/  FFMA R7, R7, R6, R2 ;  /* 0x0000000607077223 */ /* 0x000fe20000000002 */
[----:B0-----:R-:W-:Y:S06]  /*0e40*/  @!P0 BRA `(.L_x_2) ;  /* 0x00000000000c8947 */ /* 0x001fec0003800000 */
[----:B--2---:R-:W-:-:S07]  /*0e50*/  MOV R10, 0xe70 ;  /* 0x00000e70000a7802 */ /* 0x004fce0000000f00 */
[----:B------:R-:W-:Y:S05]  /*0e60*/  CALL.REL.NOINC `($__internal_0_$__cuda_sm3x_div_rn_noftz_f32_slowpath) ;  /* 0x0000001c00907944 */ /* 0x000fea0003c00000 */
[----:B------:R-:W-:-:S07]  /*0e70*/  MOV R7, R9 ;  /* 0x0000000900077202 */ /* 0x000fce0000000f00 */
.L_x_2:
[----:B------:R-:W-:Y:S05]  /*0e80*/  BSYNC.RECONVERGENT B2 ;  /* 0x0000000000027941 */ /* 0x000fea0003800200 */
.L_x_1:
[----:B------:R-:W3:Y:S01]  /*0e90*/  LDG.E R2, desc[UR6][R4.64+0x4] ;  /* 0x0000040604027981 */ /* 0x000ee2000c1e1900 */
[----:B------:R-:W0:Y:S01]  /*0ea0*/  MUFU.RCP R0, R3 ;  /* 0x0000000300007308 */ /* 0x000e220000001000 */
[----:B------:R-:W-:Y:S02]  /*0eb0*/  BSSY.RECONVERGENT B2, `(.L_x_3) ;  /* 0x000000c000027945 */ /* 0x000fe40003800200 */
[----:B------:R1:W-:Y:S01]  /*0ec0*/  STG.E desc[UR6][R4.64], R7 ;  /* 0x0000000704007986 */ /* 0x0003e2000c101906 */
[----:B0-----:R-:W-:-:S04]  /*0ed0*/  FFMA R9, -R3, R0, 1 ;  /* 0x3f80000003097423 */ /* 0x001fc80000000100 */
[----:B------:R-:W-:Y:S01]  /*0ee0*/  FFMA R0, R0, R9, R0 ;  /* 0x0000000900007223 */ /* 0x000fe20000000000 */
[----:B---3--:R-:W0:Y:S03]  /*0ef0*/  FCHK P0, R2, R3 ;  /* 0x0000000302007302 */ /* 0x008e260000000000 */
[----:B------:R-:W-:-:S04]  /*0f00*/  FFMA R9, R0, R2, RZ ;  /* 0x0000000200097223 */ /* 0x000fc800000000ff */
[----:B------:R-:W-:-:S04]  /*0f10*/  FFMA R6, -R3, R9, R2 ;  /* 0x0000000903067223 */ /* 0x000fc80000000102 */
[----:B------:R-:W-:Y:S01]  /*0f20*/  FFMA R9, R0, R6, R9 ;  /* 0x0000000600097223 */ /* 0x000fe20000000009 */
[----:B01----:R-:W-:Y:S06]  /*0f30*/  @!P0 BRA `(.L_x_4) ;  /* 0x00000000000c8947 */ /* 0x003fec0003800000 */
[----:B------:R-:W-:Y:S02]  /*0f40*/  MOV R0, R2 ;  /* 0x0000000200007202 */ /* 0x000fe40000000f00 */
[----:B--2---:R-:W-:-:S07]  /*0f50*/  MOV R10, 0xf70 ;  /* 0x00000f70000a7802 */ /* 0x004fce0000000f00 */
[----:B------:R-:W-:Y:S05]  /*0f60*/  CALL.REL.NOINC `($__internal_0_$__cuda_sm3x_div_rn_noftz_f32_slowpath) ;  /* 0x0000001c00507944 */ /* 0x000fea0003c00000 */
.L_x_4:
[----:B------:R-:W-:Y:S05]  /*0f70*/  BSYNC.RECONVERGENT B2 ;  /* 0x0000000000027941 */ /* 0x000fea0003800200 */
.L_x_3:
        /* <DEDUP_REMOVED lines=14> */
[----:B------:R-:W-:-:S07]  /*1060*/  MOV R7, R9 ;  /* 0x0000000900077202 */ /* 0x000fce0000000f00 */
.L_x_6:
[----:B------:R-:W-:Y:S05]  /*1070*/  BSYNC.RECONVERGENT B2 ;  /* 0x0000000000027941 */ /* 0x000fea0003800200 */
.L_x_5:
        /* <DEDUP_REMOVED lines=14> */
.L_x_8:
[----:B------:R-:W-:Y:S05]  /*1160*/  BSYNC.RECONVERGENT B2 ;  /* 0x0000000000027941 */ /* 0x000fea0003800200 */
.L_x_7:
        /* <DEDUP_REMOVED lines=15> */
.L_x_10:
[----:B------:R-:W-:Y:S05]  /*1260*/  BSYNC.RECONVERGENT B2 ;  /* 0x0000000000027941 */ /* 0x000fea0003800200 */
.L_x_9:
        /* <DEDUP_REMOVED lines=14> */
.L_x_12:
[----:B------:R-:W-:Y:S05]  /*1350*/  BSYNC.RECONVERGENT B2 ;  /* 0x0000000000027941 */ /* 0x000fea0003800200 */
.L_x_11:
        /* <DEDUP_REMOVED lines=15> */
.L_x_14:
[----:B------:R-:W-:Y:S05]  /*1450*/  BSYNC.RECONVERGENT B2 ;  /* 0x0000000000027941 */ /* 0x000fea0003800200 */
.L_x_13:
        /* <DEDUP_REMOVED lines=14> */
.L_x_16:
[----:B------:R-:W-:Y:S05]  /*1540*/  BSYNC.RECONVERGENT B2 ;  /* 0x0000000000027941 */ /* 0x000fea0003800200 */
.L_x_15:
        /* <DEDUP_REMOVED lines=15> */
.L_x_18:
[----:B------:R-:W-:Y:S05]  /*1640*/  BSYNC.RECONVERGENT B2 ;  /* 0x0000000000027941 */ /* 0x000fea0003800200 */
.L_x_17:
        /* <DEDUP_REMOVED lines=14> */
.L_x_20:
[----:B------:R-:W-:Y:S05]  /*1730*/  BSYNC.RECONVERGENT B2 ;  /* 0x0000000000027941 */ /* 0x000fea0003800200 */
.L_x_19:
        /* <DEDUP_REMOVED lines=15> */
.L_x_22:
[----:B------:R-:W-:Y:S05]  /*1830*/  BSYNC.RECONVERGENT B2 ;  /* 0x0000000000027941 */ /* 0x000fea0003800200 */
.L_x_21:
        /* <DEDUP_REMOVED lines=14> */
.L_x_24:
[----:B------:R-:W-:Y:S05]  /*1920*/  BSYNC.RECONVERGENT B2 ;  /* 0x0000000000027941 */ /* 0x000fea0003800200 */
.L_x_23:
        /* <DEDUP_REMOVED lines=15> */
.L_x_26:
[----:B------:R-:W-:Y:S05]  /*1a20*/  BSYNC.RECONVERGENT B2 ;  /* 0x0000000000027941 */ /* 0x000fea0003800200 */
.L_x_25:
        /* <DEDUP_REMOVED lines=14> */
.L_x_28:
[----:B------:R-:W-:Y:S05]  /*1b10*/  BSYNC.RECONVERGENT B2 ;  /* 0x0000000000027941 */ /* 0x000fea0003800200 */
.L_x_27:
        /* <DEDUP_REMOVED lines=15> */
.L_x_30:
[----:B------:R-:W-:Y:S05]  /*1c10*/  BSYNC.RECONVERGENT B2 ;  /* 0x0000000000027941 */ /* 0x000fea0003800200 */
.L_x_29:
        /* <DEDUP_REMOVED lines=14> */
.L_x_32:
[----:B------:R-:W-:Y:S05]  /*1d00*/  BSYNC.RECONVERGENT B2 ;  /* 0x0000000000027941 */ /* 0x000fea0003800200 */
.L_x_31:
        /* <DEDUP_REMOVED lines=15> */
.L_x_34:
[----:B------:R-:W-:Y:S05]  /*1e00*/  BSYNC.RECONVERGENT B2 ;  /* 0x0000000000027941 */ /* 0x000fea0003800200 */
.L_x_33:
        /* <DEDUP_REMOVED lines=14> */
.L_x_36:
[----:B------:R-:W-:Y:S05]  /*1ef0*/  BSYNC.RECONVERGENT B2 ;  /* 0x0000000000027941 */ /* 0x000fea0003800200 */
.L_x_35:
        /* <DEDUP_REMOVED lines=15> */
.L_x_38:
[----:B------:R-:W-:Y:S05]  /*1ff0*/  BSYNC.RECONVERGENT B2 ;  /* 0x0000000000027941 */ /* 0x000fea0003800200 */
.L_x_37:
        /* <DEDUP_REMOVED lines=14> */
.L_x_40:
[----:B------:R-:W-:Y:S05]  /*20e0*/  BSYNC.RECONVERGENT B2 ;  /* 0x0000000000027941 */ /* 0x000fea0003800200 */
.L_x_39:
        /* <DEDUP_REMOVED lines=15> */
.L_x_42:
[----:B------:R-:W-:Y:S05]  /*21e0*/  BSYNC.RECONVERGENT B2 ;  /* 0x0000000000027941 */ /* 0x000fea0003800200 */
.L_x_41:
        /* <DEDUP_REMOVED lines=14> */
.L_x_44:
[----:B------:R-:W-:Y:S05]  /*22d0*/  BSYNC.RECONVERGENT B2 ;  /* 0x0000000000027941 */ /* 0x000fea0003800200 */
.L_x_43:
        /* <DEDUP_REMOVED lines=15> */
.L_x_46:
[----:B------:R-:W-:Y:S05]  /*23d0*/  BSYNC.RECONVERGENT B2 ;  /* 0x0000000000027941 */ /* 0x000fea0003800200 */
.L_x_45:
        /* <DEDUP_REMOVED lines=14> */
.L_x_48:
[----:B------:R-:W-:Y:S05]  /*24c0*/  BSYNC.RECONVERGENT B2 ;  /* 0x0000000000027941 */ /* 0x000fea0003800200 */
.L_x_47:
        /* <DEDUP_REMOVED lines=15> */
.L_x_50:
[----:B------:R-:W-:Y:S05]  /*25c0*/  BSYNC.RECONVERGENT B2 ;  /* 0x0000000000027941 */ /* 0x000fea0003800200 */
.L_x_49:
        /* <DEDUP_REMOVED lines=14> */
.L_x_52:
[----:B------:R-:W-:Y:S05]  /*26b0*/  BSYNC.RECONVERGENT B2 ;  /* 0x0000000000027941 */ /* 0x000fea0003800200 */
.L_x_51:
        /* <DEDUP_REMOVED lines=15> */
.L_x_54:
[----:B------:R-:W-:Y:S05]  /*27b0*/  BSYNC.RECONVERGENT B2 ;  /* 0x0000000000027941 */ /* 0x000fea0003800200 */
.L_x_53:
        /* <DEDUP_REMOVED lines=14> */
.L_x_56:
[----:B------:R-:W-:Y:S05]  /*28a0*/  BSYNC.RECONVERGENT B2 ;  /* 0x0000000000027941 */ /* 0x000fea0003800200 */
.L_x_55:
        /* <DEDUP_REMOVED lines=15> */
.L_x_58:
[----:B------:R-:W-:Y:S05]  /*29a0*/  BSYNC.RECONVERGENT B2 ;  /* 0x0000000000027941 */ /* 0x000fea0003800200 */
.L_x_57:
        /* <DEDUP_REMOVED lines=14> */
.L_x_60:
[----:B------:R-:W-:Y:S05]  /*2a90*/  BSYNC.RECONVERGENT B2 ;  /* 0x0000000000027941 */ /* 0x000fea0003800200 */
.L_x_59:
        /* <DEDUP_REMOVED lines=15> */
.L_x_62:
[----:B------:R-:W-:Y:S05]  /*2b90*/  BSYNC.RECONVERGENT B2 ;  /* 0x0000000000027941 */ /* 0x000fea0003800200 */
.L_x_61:
        /* <DEDUP_REMOVED lines=14> */
.L_x_64:
[----:B------:R-:W-:Y:S05]  /*2c80*/  BSYNC.RECONVERGENT B2 ;  /* 0x0000000000027941 */ /* 0x000fea0003800200 */
.L_x_63:
[----:B------:R-:W-:Y:S01]  /*2c90*/  STG.E desc[UR6][R4.64+0x7c], R9 ;  /* 0x00007c0904007986 */ /* 0x000fe2000c101906 */
[----:B------:R-:W-:Y:S05]  /*2ca0*/  EXIT ;  /* 0x000000000000794d */ /* 0x000fea0003800000 */
        .weak           $__internal_0_$__cuda_sm3x_div_rn_noftz_f32_slowpath
        .type           $__internal_0_$__cuda_sm3x_div_rn_noftz_f32_slowpath,@function
        .size           $__internal_0_$__cuda_sm3x_div_rn_noftz_f32_slowpath,(.L_x_77 - $__internal_0_$__cuda_sm3x_div_rn_noftz_f32_slowpath)
$__internal_0_$__cuda_sm3x_div_rn_noftz_f32_slowpath:
[----:B------:R-:W-:Y:S01]  /*2cb0*/  SHF.R.U32.HI R6, RZ, 0x17, R3 ;  /* 0x00000017ff067819 */ /* 0x000fe20000011603 */
[----:B------:R-:W-:Y:S01]  /*2cc0*/  BSSY.RECONVERGENT B0, `(.L_x_65) ;  /* 0x0000063000007945 */ /* 0x000fe20003800200 */
[----:B------:R-:W-:Y:S02]  /*2cd0*/  SHF.R.U32.HI R2, RZ, 0x17, R0 ;  /* 0x00000017ff027819 */ /* 0x000fe40000011600 */
[----:B------:R-:W-:Y:S02]  /*2ce0*/  LOP3.LUT R12, R6, 0xff, RZ, 0xc0, !PT ;  /* 0x000000ff060c7812 */ /* 0x000fe400078ec0ff */
[----:B------:R-:W-:Y:S02]  /*2cf0*/  LOP3.LUT R11, R2, 0xff, RZ, 0xc0, !PT ;  /* 0x000000ff020b7812 */ /* 0x000fe400078ec0ff */
[----:B------:R-:W-:Y:S02]  /*2d00*/  IADD3 R8, PT, PT, R12, -0x1, RZ ;  /* 0xffffffff0c087810 */ /* 0x000fe40007ffe0ff */
[----:B------:R-:W-:-:S02]  /*2d10*/  IADD3 R6, PT, PT, R11, -0x1, RZ ;  /* 0xffffffff0b067810 */ /* 0x000fc40007ffe0ff */
[----:B------:R-:W-:Y:S02]  /*2d20*/  ISETP.GT.U32.AND P0, PT, R8, 0xfd, PT ;  /* 0x000000fd0800780c */ /* 0x000fe40003f04070 */
[----:B------:R-:W-:Y:S02]  /*2d30*/  MOV R7, R3 ;  /* 0x0000000300077202 */ /* 0x000fe40000000f00 */
[----:B------:R-:W-:-:S13]  /*2d40*/  ISETP.GT.U32.OR P0, PT, R6, 0xfd, P0 ;  /* 0x000000fd0600780c */ /* 0x000fda0000704470 */
[----:B------:R-:W-:Y:S01]  /*2d50*/  @!P0 MOV R2, RZ ;  /* 0x000000ff00028202 */ /* 0x000fe20000000f00 */
[----:B------:R-:W-:Y:S06]  /*2d60*/  @!P0 BRA `(.L_x_66) ;  /* 0x00000000005c8947 */ /* 0x000fec0003800000 */
[----:B------:R-:W-:Y:S02]  /*2d70*/  FSETP.GTU.FTZ.AND P0, PT, |R0|, +INF , PT ;  /* 0x7f8000000000780b */ /* 0x000fe40003f1c200 */
[----:B------:R-:W-:-:S04]  /*2d80*/  FSETP.GTU.FTZ.AND P1, PT, |R3|, +INF , PT ;  /* 0x7f8000000300780b */ /* 0x000fc80003f3c200 */
[----:B------:R-:W-:-:S13]  /*2d90*/  PLOP3.LUT P0, PT, P0, P1, PT, 0xf8, 0x8f ;  /* 0x00000000008f781c */ /* 0x000fda0000703f70 */
[----:B------:R-:W-:Y:S05]  /*2da0*/  @P0 BRA `(.L_x_67) ;  /* 0x00000004004c0947 */ /* 0x000fea0003800000 */
[----:B------:R-:W-:-:S13]  /*2db0*/  LOP3.LUT P0, RZ, R7, 0x7fffffff, R0, 0xc8, !PT ;  /* 0x7fffffff07ff7812 */ /* 0x000fda000780c800 */
[----:B------:R-:W-:Y:S05]  /*2dc0*/  @!P0 BRA `(.L_x_68) ;  /* 0x00000004003c8947 */ /* 0x000fea0003800000 */
[C---:B------:R-:W-:Y:S02]  /*2dd0*/  FSETP.NEU.FTZ.AND P2, PT, |R0|.reuse, +INF , PT ;  /* 0x7f8000000000780b */ /* 0x040fe40003f5d200 */
[----:B------:R-:W-:Y:S02]  /*2de0*/  FSETP.NEU.FTZ.AND P1, PT, |R3|, +INF , PT ;  /* 0x7f8000000300780b */ /* 0x000fe40003f3d200 */
[----:B------:R-:W-:-:S11]  /*2df0*/  FSETP.NEU.FTZ.AND P0, PT, |R0|, +INF , PT ;  /* 0x7f8000000000780b */ /* 0x000fd60003f1d200 */
[----:B------:R-:W-:Y:S05]  /*2e00*/  @!P1 BRA !P2, `(.L_x_68) ;  /* 0x00000004002c9947 */ /* 0x000fea0005000000 */
[----:B------:R-:W-:-:S04]  /*2e10*/  LOP3.LUT P2, RZ, R0, 0x7fffffff, RZ, 0xc0, !PT ;  /* 0x7fffffff00ff7812 */ /* 0x000fc8000784c0ff */
[----:B------:R-:W-:-:S13]  /*2e20*/  PLOP3.LUT P1, PT, P1, P2, PT, 0x2f, 0xf2 ;  /* 0x0000000000f2781c */ /* 0x000fda0000f24577 */
[----:B------:R-:W-:Y:S05]  /*2e30*/  @P1 BRA `(.L_x_69) ;  /* 0x0000000400181947 */ /* 0x000fea0003800000 */
[----:B------:R-:W-:-:S04]  /*2e40*/  LOP3.LUT P1, RZ, R7, 0x7fffffff, RZ, 0xc0, !PT ;  /* 0x7fffffff07ff7812 */ /* 0x000fc8000782c0ff */
[----:B------:R-:W-:-:S13]  /*2e50*/  PLOP3.LUT P0, PT, P0, P1, PT, 0x2f, 0xf2 ;  /* 0x0000000000f2781c */ /* 0x000fda0000702577 */
[----:B------:R-:W-:Y:S05]  /*2e60*/  @P0 BRA `(.L_x_70) ;  /* 0x0000000400000947 */ /* 0x000fea0003800000 */
[----:B------:R-:W-:Y:S02]  /*2e70*/  ISETP.GE.AND P0, PT, R6, RZ, PT ;  /* 0x000000ff0600720c */ /* 0x000fe40003f06270 */
[----:B------:R-:W-:-:S11]  /*2e80*/  ISETP.GE.AND P1, PT, R8, RZ, PT ;  /* 0x000000ff0800720c */ /* 0x000fd60003f26270 */
[----:B------:R-:W-:Y:S01]  /*2e90*/  @P0 MOV R2, RZ ;  /* 0x000000ff00020202 */ /* 0x000fe20000000f00 */
[----:B------:R-:W-:Y:S01]  /*2ea0*/  @!P0 FFMA R0, R0, 1.84467440737095516160e+19, RZ ;  /* 0x5f80000000008823 */ /* 0x000fe200000000ff */
[----:B------:R-:W-:Y:S01]  /*2eb0*/  @!P0 MOV R2, 0xffffffc0 ;  /* 0xffffffc000028802 */ /* 0x000fe20000000f00 */
[----:B------:R-:W-:-:S03]  /*2ec0*/  @!P1 FFMA R7, R3, 1.84467440737095516160e+19, RZ ;  /* 0x5f80000003079823 */ /* 0x000fc600000000ff */
[----:B------:R-:W-:-:S07]  /*2ed0*/  @!P1 IADD3 R2, PT, PT, R2, 0x40, RZ ;  /* 0x0000004002029810 */ /* 0x000fce0007ffe0ff */
.L_x_66:
[----:B------:R-:W-:Y:S01]  /*2ee0*/  LEA R6, R12, 0xc0800000, 0x17 ;  /* 0xc08000000c067811 */ /* 0x000fe200078eb8ff */
[----:B------:R-:W-:Y:S03]  /*2ef0*/  BSSY.RECONVERGENT B1, `(.L_x_71) ;  /* 0x0000036000017945 */ /* 0x000fe60003800200 */
[----:B------:R-:W-:Y:S02]  /*2f00*/  IADD3 R6, PT, PT, -R6, R7, RZ ;  /* 0x0000000706067210 */ /* 0x000fe40007ffe1ff */
[----:B------:R-:W-:Y:S02]  /*2f10*/  IADD3 R7, PT, PT, R11, -0x7f, RZ ;  /* 0xffffff810b077810 */ /* 0x000fe40007ffe0ff */
[----:B------:R-:W0:Y:S01]  /*2f20*/  MUFU.RCP R8, R6 ;  /* 0x0000000600087308 */ /* 0x000e220000001000 */
[----:B------:R-:W-:Y:S02]  /*2f30*/  FADD.FTZ R9, -R6, -RZ ;  /* 0x800000ff06097221 */ /* 0x000fe40000010100 */
[C---:B------:R-:W-:Y:S01]  /*2f40*/  IMAD R0, R7.reuse, -0x800000, R0 ;  /* 0xff80000007007824 */ /* 0x040fe200078e0200 */
[----:B------:R-:W-:-:S04]  /*2f50*/  IADD3 R7, PT, PT, R7, 0x7f, -R12 ;  /* 0x0000007f07077810 */ /* 0x000fc80007ffe80c */
[----:B------:R-:W-:Y:S01]  /*2f60*/  IADD3 R7, PT, PT, R7, R2, RZ ;  /* 0x0000000207077210 */ /* 0x000fe20007ffe0ff */
[----:B0-----:R-:W-:-:S04]  /*2f70*/  FFMA R11, R8, R9, 1 ;  /* 0x3f800000080b7423 */ /* 0x001fc80000000009 */
[----:B------:R-:W-:-:S04]  /*2f80*/  FFMA R13, R8, R11, R8 ;  /* 0x0000000b080d7223 */ /* 0x000fc80000000008 */
[----:B------:R-:W-:-:S04]  /*2f90*/  FFMA R8, R0, R13, RZ ;  /* 0x0000000d00087223 */ /* 0x000fc800000000ff */
[----:B------:R-:W-:-:S04]  /*2fa0*/  FFMA R11, R9, R8, R0 ;  /* 0x00000008090b7223 */ /* 0x000fc80000000000 */
[----:B------:R-:W-:-:S04]  /*2fb0*/  FFMA R14, R13, R11, R8 ;  /* 0x0000000b0d0e7223 */ /* 0x000fc80000000008 */
[----:B------:R-:W-:-:S04]  /*2fc0*/  FFMA R9, R9, R14, R0 ;  /* 0x0000000e09097223 */ /* 0x000fc80000000000 */
[----:B------:R-:W-:-:S05]  /*2fd0*/  FFMA R8, R13, R9, R14 ;  /* 0x000000090d087223 */ /* 0x000fca000000000e */
[----:B------:R-:W-:-:S04]  /*2fe0*/  SHF.R.U32.HI R0, RZ, 0x17, R8 ;  /* 0x00000017ff007819 */ /* 0x000fc80000011608 */
[----:B------:R-:W-:-:S04]  /*2ff0*/  LOP3.LUT R0, R0, 0xff, RZ, 0xc0, !PT ;  /* 0x000000ff00007812 */ /* 0x000fc800078ec0ff */
[----:B------:R-:W-:-:S04]  /*3000*/  IADD3 R6, PT, PT, R0, R7, RZ ;  /* 0x0000000700067210 */ /* 0x000fc80007ffe0ff */
[----:B------:R-:W-:-:S04]  /*3010*/  IADD3 R0, PT, PT, R6, -0x1, RZ ;  /* 0xffffffff06007810 */ /* 0x000fc80007ffe0ff */
[----:B------:R-:W-:-:S13]  /*3020*/  ISETP.GE.U32.AND P0, PT, R0, 0xfe, PT ;  /* 0x000000fe0000780c */ /* 0x000fda0003f06070 */
[----:B------:R-:W-:Y:S05]  /*3030*/  @!P0 BRA `(.L_x_72) ;  /* 0x0000000000808947 */ /* 0x000fea0003800000 */
[----:B------:R-:W-:-:S13]  /*3040*/  ISETP.GT.AND P0, PT, R6, 0xfe, PT ;  /* 0x000000fe0600780c */ /* 0x000fda0003f04270 */
[----:B------:R-:W-:Y:S05]  /*3050*/  @P0 BRA `(.L_x_73) ;  /* 0x00000000006c0947 */ /* 0x000fea0003800000 */
[----:B------:R-:W-:-:S13]  /*3060*/  ISETP.GE.AND P0, PT, R6, 0x1, PT ;  /* 0x000000010600780c */ /* 0x000fda0003f06270 */
[----:B------:R-:W-:Y:S05]  /*3070*/  @P0 BRA `(.L_x_74) ;  /* 0x0000000000740947 */ /* 0x000fea0003800000 */
[----:B------:R-:W-:Y:S02]  /*3080*/  ISETP.GE.AND P0, PT, R6, -0x18, PT ;  /* 0xffffffe80600780c */ /* 0x000fe40003f06270 */
[----:B------:R-:W-:-:S11]  /*3090*/  LOP3.LUT R8, R8, 0x80000000, RZ, 0xc0, !PT ;  /* 0x8000000008087812 */ /* 0x000fd600078ec0ff */
[----:B------:R-:W-:Y:S05]  /*30a0*/  @!P0 BRA `(.L_x_74) ;  /* 0x0000000000688947 */ /* 0x000fea0003800000 */
[CCC-:B------:R-:W-:Y:S01]  /*30b0*/  FFMA.RZ R0, R13.reuse, R9.reuse, R14.reuse ;  /* 0x000000090d007223 */ /* 0x1c0fe2000000c00e */
[CCC-:B------:R-:W-:Y:S01]  /*30c0*/  FFMA.RM R7, R13.reuse, R9.reuse, R14.reuse ;  /* 0x000000090d077223 */ /* 0x1c0fe2000000400e */
[C---:B------:R-:W-:Y:S02]  /*30d0*/  ISETP.NE.AND P2, PT, R6.reuse, RZ, PT ;  /* 0x000000ff0600720c */ /* 0x040fe40003f45270 */
[----:B------:R-:W-:Y:S02]  /*30e0*/  ISETP.NE.AND P1, PT, R6, RZ, PT ;  /* 0x000000ff0600720c */ /* 0x000fe40003f25270 */
[----:B------:R-:W-:Y:S01]  /*30f0*/  LOP3.LUT R2, R0, 0x7fffff, RZ, 0xc0, !PT ;  /* 0x007fffff00027812 */ /* 0x000fe200078ec0ff */
[----:B------:R-:W-:Y:S01]  /*3100*/  FFMA.RP R0, R13, R9, R14 ;  /* 0x000000090d007223 */ /* 0x000fe2000000800e */
[----:B------:R-:W-:Y:S02]  /*3110*/  IADD3 R9, PT, PT, R6, 0x20, RZ ;  /* 0x0000002006097810 */ /* 0x000fe40007ffe0ff */
[----:B------:R-:W-:-:S02]  /*3120*/  LOP3.LUT R2, R2, 0x800000, RZ, 0xfc, !PT ;  /* 0x0080000002027812 */ /* 0x000fc400078efcff */
[----:B------:R-:W-:Y:S02]  /*3130*/  IADD3 R6, PT, PT, -R6, RZ, RZ ;  /* 0x000000ff06067210 */ /* 0x000fe40007ffe1ff */
[----:B------:R-:W-:Y:S02]  /*3140*/  SHF.L.U32 R9, R2, R9, RZ ;  /* 0x0000000902097219 */ /* 0x000fe400000006ff */
[----:B------:R-:W-:Y:S02]  /*3150*/  FSETP.NEU.FTZ.AND P0, PT, R0, R7, PT ;  /* 0x000000070000720b */ /* 0x000fe40003f1d000 */
[----:B------:R-:W-:Y:S02]  /*3160*/  SEL R7, R6, RZ, P2 ;  /* 0x000000ff06077207 */ /* 0x000fe40001000000 */
[----:B------:R-:W-:Y:S02]  /*3170*/  ISETP.NE.AND P1, PT, R9, RZ, P1 ;  /* 0x000000ff0900720c */ /* 0x000fe40000f25270 */
[----:B------:R-:W-:-:S02]  /*3180*/  SHF.R.U32.HI R7, RZ, R7, R2 ;  /* 0x00000007ff077219 */ /* 0x000fc40000011602 */
[----:B------:R-:W-:Y:S02]  /*3190*/  PLOP3.LUT P0, PT, P0, P1, PT, 0xf8, 0x8f ;  /* 0x00000000008f781c */ /* 0x000fe40000703f70 */
[----:B------:R-:W-:Y:S02]  /*31a0*/  SHF.R.U32.HI R9, RZ, 0x1, R7 ;  /* 0x00000001ff097819 */ /* 0x000fe40000011607 */
[----:B------:R-:W-:-:S04]  /*31b0*/  SEL R0, RZ, 0x1, !P0 ;  /* 0x00000001ff007807 */ /* 0x000fc80004000000 */
[----:B------:R-:W-:-:S04]  /*31c0*/  LOP3.LUT R0, R0, 0x1, R9, 0xf8, !PT ;  /* 0x0000000100007812 */ /* 0x000fc800078ef809 */
[----:B------:R-:W-:-:S04]  /*31d0*/  LOP3.LUT R0, R0, R7, RZ, 0xc0, !PT ;  /* 0x0000000700007212 */ /* 0x000fc800078ec0ff */
[----:B------:R-:W-:-:S04]  /*31e0*/  IADD3 R9, PT, PT, R9, R0, RZ ;  /* 0x0000000009097210 */ /* 0x000fc80007ffe0ff */
[----:B------:R-:W-:Y:S01]  /*31f0*/  LOP3.LUT R8, R9, R8, RZ, 0xfc, !PT ;  /* 0x0000000809087212 */ /* 0x000fe200078efcff */
[----:B------:R-:W-:Y:S06]  /*3200*/  BRA `(.L_x_74) ;  /* 0x0000000000107947 */ /* 0x000fec0003800000 */
.L_x_73:
[----:B------:R-:W-:-:S04]  /*3210*/  LOP3.LUT R8, R8, 0x80000000, RZ, 0xc0, !PT ;  /* 0x8000000008087812 */ /* 0x000fc800078ec0ff */
[----:B------:R-:W-:Y:S01]  /*3220*/  LOP3.LUT R8, R8, 0x7f800000, RZ, 0xfc, !PT ;  /* 0x7f80000008087812 */ /* 0x000fe200078efcff */
[----:B------:R-:W-:Y:S06]  /*3230*/  BRA `(.L_x_74) ;  /* 0x0000000000047947 */ /* 0x000fec0003800000 */
.L_x_72:
[----:B------:R-:W-:-:S07]  /*3240*/  LEA R8, R7, R8, 0x17 ;  /* 0x0000000807087211 */ /* 0x000fce00078eb8ff */
.L_x_74:
[----:B------:R-:W-:Y:S05]  /*3250*/  BSYNC.RECONVERGENT B1 ;  /* 0x0000000000017941 */ /* 0x000fea0003800200 */
.L_x_71:
[----:B------:R-:W-:Y:S05]  /*3260*/  BRA `(.L_x_75) ;  /* 0x0000000000207947 */ /* 0x000fea0003800000 */
.L_x_70:
[----:B------:R-:W-:-:S04]  /*3270*/  LOP3.LUT R0, R7, 0x80000000, R0, 0x48, !PT ;  /* 0x8000000007007812 */ /* 0x000fc800078e4800 */
[----:B------:R-:W-:Y:S01]  /*3280*/  LOP3.LUT R8, R0, 0x7f800000, RZ, 0xfc, !PT ;  /* 0x7f80000000087812 */ /* 0x000fe200078efcff */
[----:B------:R-:W-:Y:S06]  /*3290*/  BRA `(.L_x_75) ;  /* 0x0000000000147947 */ /* 0x000fec0003800000 */
.L_x_69:
[----:B------:R-:W-:Y:S01]  /*32a0*/  LOP3.LUT R8, R7, 0x80000000, R0, 0x48, !PT ;  /* 0x8000000007087812 */ /* 0x000fe200078e4800 */
[----:B------:R-:W-:Y:S06]  /*32b0*/  BRA `(.L_x_75) ;  /* 0x00000000000c7947 */ /* 0x000fec0003800000 */
.L_x_68:
[----:B------:R-:W0:Y:S01]  /*32c0*/  MUFU.RSQ R8, -QNAN ;  /* 0xffc0000000087908 */ /* 0x000e220000001400 */
[----:B------:R-:W-:Y:S05]  /*32d0*/  BRA `(.L_x_75) ;  /* 0x0000000000047947 */ /* 0x000fea0003800000 */
.L_x_67:
[----:B------:R-:W-:-:S07]  /*32e0*/  FADD.FTZ R8, R0, R3 ;  /* 0x0000000300087221 */ /* 0x000fce0000010000 */
.L_x_75:
[----:B------:R-:W-:Y:S05]  /*32f0*/  BSYNC.RECONVERGENT B0 ;  /* 0x0000000000007941 */ /* 0x000fea0003800200 */
.L_x_65:
[----:B------:R-:W-:Y:S01]  /*3300*/  HFMA2 R7, -RZ, RZ, 0, 0 ;  /* 0x00000000ff077431 */ /* 0x000fe200000001ff */
[----:B------:R-:W-:Y:S02]  /*3310*/  MOV R6, R10 ;  /* 0x0000000a00067202 */ /* 0x000fe40000000f00 */
[----:B0-----:R-:W-:Y:S02]  /*3320*/  MOV R9, R8 ;  /* 0x0000000800097202 */ /* 0x001fe40000000f00 */
[----:B------:R-:W-:Y:S05]  /*3330*/  RET.REL.NODEC R6 `(softmax_kernel) ;  /* 0xffffffcc06307950 */ /* 0x000fea0003c3ffff */
.L_x_76:
[----:B------:R-:W-:-:S00]  /*3340*/  BRA `(.L_x_76) ;  /* 0xfffffffc00fc7947 */ /* 0x000fc0000383ffff */
[----:B------:R-:W-:-:S00]  /*3350*/  NOP ;  /* 0x0000000000007918 */ /* 0x000fc00000000000 */
        /* <DEDUP_REMOVED lines=10> */
.L_x_77:


//--------------------- .nv.shared.reserved.0     --------------------------
	.section	.nv.shared.reserved.0,"aw",@nobits
	.weak		__nv_reservedSMEM_offset_0_alias
	.size		__nv_reservedSMEM_offset_0_alias, 0, 64
	.other		__nv_reservedSMEM_offset_0_alias,@"STO_CUDA_RESERVED_SHARED STV_DEFAULT"
__nv_reservedSMEM_offset_0_alias:
	.zero		0
	.zero		64


//--------------------- .nv.constant0.softmax_kernel --------------------------
	.section	.nv.constant0.softmax_kernel,"a",@progbits
	.sectionflags	@""
	.align	4
.nv.constant0.softmax_kernel:
	.zero		912


//--------------------- SYMBOLS --------------------------

	.type		.nv.reservedSmem.offset0,@object
	.size		.nv.reservedSmem.offset0,0x4
